//
// Generated by NVIDIA NVVM Compiler
//
// Compiler Build ID: CL-36424714
// Cuda compilation tools, release 13.0, V13.0.88
// Based on NVVM 20.0.0
//

.version 9.0
.target sm_100
.address_size 64

	// .globl	_Z5sinOfPfS_
.global .align 4 .b8 __cudart_i2opi_f[24] = {65, 144, 67, 60, 153, 149, 98, 219, 192, 221, 52, 245, 209, 87, 39, 252, 41, 21, 68, 78, 110, 131, 249, 162};

.visible .entry _Z5sinOfPfS_(
	.param .u64 .ptr .align 1 _Z5sinOfPfS__param_0,
	.param .u64 .ptr .align 1 _Z5sinOfPfS__param_1
)
{
	.local .align 4 .b8 	__local_depot0[28];
	.reg .b64 	%SP;
	.reg .b64 	%SPL;
	.reg .pred 	%p<9>;
	.reg .b32 	%r<44>;
	.reg .b32 	%f<28>;
	.reg .b64 	%rd<29>;
	.reg .b64 	%fd<3>;

	mov.u64 	%SPL, __local_depot0;
	ld.param.u64 	%rd10, [_Z5sinOfPfS__param_0];
	ld.param.u64 	%rd9, [_Z5sinOfPfS__param_1];
	cvta.to.global.u64 	%rd11, %rd10;
	add.u64 	%rd1, %SPL, 0;
	mov.u32 	%r16, %tid.x;
	mov.u32 	%r17, %ctaid.x;
	mov.u32 	%r18, %ntid.x;
	mad.lo.s32 	%r1, %r17, %r18, %r16;
	mul.wide.s32 	%rd13, %r1, 4;
	add.s64 	%rd14, %rd11, %rd13;
	ld.global.f32 	%f1, [%rd14];
	mul.f32 	%f7, %f1, 0f3F22F983;
	cvt.rni.s32.f32 	%r43, %f7;
	cvt.rn.f32.s32 	%f8, %r43;
	fma.rn.f32 	%f9, %f8, 0fBFC90FDA, %f1;
	fma.rn.f32 	%f10, %f8, 0fB3A22168, %f9;
	fma.rn.f32 	%f27, %f8, 0fA7C234C5, %f10;
	abs.f32 	%f3, %f1;
	setp.ltu.f32 	%p1, %f3, 0f47CE4780;
	@%p1 bra 	$L__BB0_8;
	setp.neu.f32 	%p2, %f3, 0f7F800000;
	@%p2 bra 	$L__BB0_3;
	mov.f32 	%f13, 0f00000000;
	mul.rn.f32 	%f27, %f1, %f13;
	mov.b32 	%r43, 0;
	bra.uni 	$L__BB0_8;
$L__BB0_3:
	mov.b32 	%r3, %f1;
	shl.b32 	%r20, %r3, 8;
	or.b32  	%r4, %r20, -2147483648;
	mov.b64 	%rd28, 0;
	mov.b32 	%r40, 0;
	mov.u64 	%rd26, __cudart_i2opi_f;
	mov.u64 	%rd27, %rd1;
$L__BB0_4:
	.pragma "nounroll";
	ld.global.nc.u32 	%r21, [%rd26];
	mad.wide.u32 	%rd17, %r21, %r4, %rd28;
	shr.u64 	%rd28, %rd17, 32;
	st.local.u32 	[%rd27], %rd17;
	add.s32 	%r40, %r40, 1;
	add.s64 	%rd27, %rd27, 4;
	add.s64 	%rd26, %rd26, 4;
	setp.ne.s32 	%p3, %r40, 6;
	@%p3 bra 	$L__BB0_4;
	shr.u32 	%r22, %r3, 23;
	st.local.u32 	[%rd1+24], %rd28;
	and.b32  	%r7, %r22, 31;
	and.b32  	%r23, %r22, 224;
	add.s32 	%r24, %r23, -128;
	shr.u32 	%r25, %r24, 5;
	mul.wide.u32 	%rd18, %r25, 4;
	sub.s64 	%rd8, %rd1, %rd18;
	ld.local.u32 	%r41, [%rd8+24];
	ld.local.u32 	%r42, [%rd8+20];
	setp.eq.s32 	%p4, %r7, 0;
	@%p4 bra 	$L__BB0_7;
	shf.l.wrap.b32 	%r41, %r42, %r41, %r7;
	ld.local.u32 	%r26, [%rd8+16];
	shf.l.wrap.b32 	%r42, %r26, %r42, %r7;
$L__BB0_7:
	shr.u32 	%r27, %r41, 30;
	shf.l.wrap.b32 	%r28, %r42, %r41, 2;
	shl.b32 	%r29, %r42, 2;
	shr.u32 	%r30, %r28, 31;
	add.s32 	%r31, %r30, %r27;
	neg.s32 	%r32, %r31;
	setp.lt.s32 	%p5, %r3, 0;
	selp.b32 	%r43, %r32, %r31, %p5;
	xor.b32  	%r33, %r28, %r3;
	shr.s32 	%r34, %r28, 31;
	xor.b32  	%r35, %r34, %r28;
	xor.b32  	%r36, %r34, %r29;
	cvt.u64.u32 	%rd19, %r35;
	shl.b64 	%rd20, %rd19, 32;
	cvt.u64.u32 	%rd21, %r36;
	or.b64  	%rd22, %rd20, %rd21;
	cvt.rn.f64.s64 	%fd1, %rd22;
	mul.f64 	%fd2, %fd1, 0d3BF921FB54442D19;
	cvt.rn.f32.f64 	%f11, %fd2;
	neg.f32 	%f12, %f11;
	setp.lt.s32 	%p6, %r33, 0;
	selp.f32 	%f27, %f12, %f11, %p6;
$L__BB0_8:
	cvta.to.global.u64 	%rd23, %rd9;
	mul.rn.f32 	%f14, %f27, %f27;
	and.b32  	%r38, %r43, 1;
	setp.eq.b32 	%p7, %r38, 1;
	selp.f32 	%f15, 0f3F800000, %f27, %p7;
	fma.rn.f32 	%f16, %f14, %f15, 0f00000000;
	fma.rn.f32 	%f17, %f14, 0f37CBAC00, 0fBAB607ED;
	selp.f32 	%f18, %f17, 0fB94D4153, %p7;
	selp.f32 	%f19, 0f3D2AAABB, 0f3C0885E4, %p7;
	fma.rn.f32 	%f20, %f18, %f14, %f19;
	selp.f32 	%f21, 0fBEFFFFFF, 0fBE2AAAA8, %p7;
	fma.rn.f32 	%f22, %f20, %f14, %f21;
	fma.rn.f32 	%f23, %f22, %f16, %f15;
	and.b32  	%r39, %r43, 2;
	setp.eq.s32 	%p8, %r39, 0;
	mov.f32 	%f24, 0f00000000;
	sub.f32 	%f25, %f24, %f23;
	selp.f32 	%f26, %f23, %f25, %p8;
	add.s64 	%rd25, %rd23, %rd13;
	st.global.f32 	[%rd25], %f26;
	ret;

}


// ===== COMPILED SASS (sm_100) =====

	.target	sm_100

	.elftype	@"ET_EXEC"


//--------------------- .note.nv.tkinfo           --------------------------
	.section	.note.nv.tkinfo,"",@"SHT_NOTE"
	.sectionflags	@"SHF_NOTE_NV_TKINFO"
	.tkinfo
        /*0018*/ 	.word	0x00000002
        /*0030*/ 	.string	""
        /*0030*/ 	.string	"ptxas"
        /*0030*/ 	.string	"Cuda compilation tools, release 13.0, V13.0.88"
        /*0030*/ 	.string	"Build cuda_13.0.r13.0/compiler.36424714_0"
        /*0030*/ 	.string	"-arch sm_100 -m 64 "



//--------------------- .note.nv.cuinfo           --------------------------
	.section	.note.nv.cuinfo,"",@"SHT_NOTE"
	.sectionflags	@"SHF_NOTE_NV_CUINFO"
        /*0018*/ 	.short	0x0002
        /*001a*/ 	.short	0x0064
        /*001c*/ 	.short	0x0082
	.zero		2


//--------------------- .nv.info                  --------------------------
	.section	.nv.info,"",@"SHT_CUDA_INFO"
	.align	4


	//----- nvinfo : EIATTR_REGCOUNT
	.align		4
        /*0000*/ 	.byte	0x04, 0x2f
        /*0002*/ 	.short	(.L_2 - .L_1)
	.align		4
.L_1:
        /*0004*/ 	.word	index@(_Z5sinOfPfS_)
        /*0008*/ 	.word	0x00000012


	//----- nvinfo : EIATTR_FRAME_SIZE
	.align		4
.L_2:
        /*000c*/ 	.byte	0x04, 0x11
        /*000e*/ 	.short	(.L_4 - .L_3)
	.align		4
.L_3:
        /*0010*/ 	.word	index@(_Z5sinOfPfS_)
        /*0014*/ 	.word	0x00000000


	//----- nvinfo : EIATTR_MIN_STACK_SIZE
	.align		4
.L_4:
        /*0018*/ 	.byte	0x04, 0x12
        /*001a*/ 	.short	(.L_6 - .L_5)
	.align		4
.L_5:
        /*001c*/ 	.word	index@(_Z5sinOfPfS_)
        /*0020*/ 	.word	0x00000000
.L_6:


//--------------------- .nv.compat                --------------------------
	.section	.nv.compat,"",@"SHT_CUDA_COMPAT_INFO"
	.align	4
        /*0000*/ 	.byte	0x02, 0x09, 0x00, 0x00, 0x02, 0x02, 0x01, 0x00, 0x02, 0x05, 0x05, 0x00, 0x03, 0x07, 0x01, 0x01
        /*0010*/ 	.byte	0x02, 0x03, 0x00, 0x00, 0x02, 0x06, 0x01, 0x00, 0x04, 0x0b, 0x08, 0x00, 0x01, 0x00, 0x00, 0x00
        /*0020*/ 	.byte	0x00, 0x00, 0x00, 0x00


//--------------------- .nv.info._Z5sinOfPfS_     --------------------------
	.section	.nv.info._Z5sinOfPfS_,"",@"SHT_CUDA_INFO"
	.sectionflags	@""
	.align	4


	//----- nvinfo : EIATTR_CUDA_API_VERSION
	.align		4
        /*0000*/ 	.byte	0x04, 0x37
        /*0002*/ 	.short	(.L_8 - .L_7)
.L_7:
        /*0004*/ 	.word	0x00000082


	//----- nvinfo : EIATTR_KPARAM_INFO
	.align		4
.L_8:
        /*0008*/ 	.byte	0x04, 0x17
        /*000a*/ 	.short	(.L_10 - .L_9)
.L_9:
        /*000c*/ 	.word	0x00000000
        /*0010*/ 	.short	0x0001
        /*0012*/ 	.short	0x0008
        /*0014*/ 	.byte	0x00, 0xf5, 0x21, 0x00


	//----- nvinfo : EIATTR_KPARAM_INFO
	.align		4
.L_10:
        /*0018*/ 	.byte	0x04, 0x17
        /*001a*/ 	.short	(.L_12 - .L_11)
.L_11:
        /*001c*/ 	.word	0x00000000
        /*0020*/ 	.short	0x0000
        /*0022*/ 	.short	0x0000
        /*0024*/ 	.byte	0x00, 0xf5, 0x21, 0x00


	//----- nvinfo : EIATTR_SPARSE_MMA_MASK
	.align		4
.L_12:
        /*0028*/ 	.byte	0x03, 0x50
        /*002a*/ 	.short	0x0000


	//----- nvinfo : EIATTR_MAXREG_COUNT
	.align		4
        /*002c*/ 	.byte	0x03, 0x1b
        /*002e*/ 	.short	0x00ff


	//----- nvinfo : EIATTR_MERCURY_ISA_VERSION
	.align		4
        /*0030*/ 	.byte	0x03, 0x5f
        /*0032*/ 	.short	0x0101


	//----- nvinfo : EIATTR_VRC_CTA_INIT_COUNT
	.align		4
        /*0034*/ 	.byte	0x02, 0x4a
	.zero		1
	.zero		1


	//----- nvinfo : EIATTR_EXIT_INSTR_OFFSETS
	.align		4
        /*0038*/ 	.byte	0x04, 0x1c
        /*003a*/ 	.short	(.L_14 - .L_13)


	//   ....[0]....
.L_13:
        /*003c*/ 	.word	0x00000870


	//----- nvinfo : EIATTR_CRS_STACK_SIZE
	.align		4
.L_14:
        /*0040*/ 	.byte	0x04, 0x1e
        /*0042*/ 	.short	(.L_16 - .L_15)
.L_15:
        /*0044*/ 	.word	0x00000000


	//----- nvinfo : EIATTR_CBANK_PARAM_SIZE
	.align		4
.L_16:
        /*0048*/ 	.byte	0x03, 0x19
        /*004a*/ 	.short	0x0010


	//----- nvinfo : EIATTR_PARAM_CBANK
	.align		4
        /*004c*/ 	.byte	0x04, 0x0a
        /*004e*/ 	.short	(.L_18 - .L_17)
	.align		4
.L_17:
        /*0050*/ 	.word	index@(.nv.constant0._Z5sinOfPfS_)
        /*0054*/ 	.short	0x0380
        /*0056*/ 	.short	0x0010


	//----- nvinfo : EIATTR_SW_WAR
	.align		4
.L_18:
        /*0058*/ 	.byte	0x04, 0x36
        /*005a*/ 	.short	(.L_20 - .L_19)
.L_19:
        /*005c*/ 	.word	0x00000008
.L_20:


//--------------------- .nv.callgraph             --------------------------
	.section	.nv.callgraph,"",@"SHT_CUDA_CALLGRAPH"
	.align	4
	.sectionentsize	8
	.align		4
        /*0000*/ 	.word	0x00000000
	.align		4
        /*0004*/ 	.word	0xffffffff
	.align		4
        /*0008*/ 	.word	0x00000000
	.align		4
        /*000c*/ 	.word	0xfffffffe
	.align		4
        /*0010*/ 	.word	0x00000000
	.align		4
        /*0014*/ 	.word	0xfffffffd
	.align		4
        /*0018*/ 	.word	0x00000000
	.align		4
        /*001c*/ 	.word	0xfffffffc


//--------------------- .nv.constant4             --------------------------
	.section	.nv.constant4,"a",@progbits
	.align	8
	.align		8
.nv.constant4:
        /*0000*/ 	.dword	__cudart_i2opi_f


//--------------------- .text._Z5sinOfPfS_        --------------------------
	.section	.text._Z5sinOfPfS_,"ax",@progbits
	.align	128
        .global         _Z5sinOfPfS_
        .type           _Z5sinOfPfS_,@function
        .size           _Z5sinOfPfS_,(.L_x_6 - _Z5sinOfPfS_)
        .other          _Z5sinOfPfS_,@"STO_CUDA_ENTRY STV_DEFAULT"
_Z5sinOfPfS_:
.text._Z5sinOfPfS_:
[----:B------:R-:W-:Y:S01]  /*0000*/  LDC R1, c[0x0][0x37c] ;  /* 0x0000df00ff017b82 */ /* 0x000fe20000000800 */
[----:B------:R-:W0:Y:S07]  /*0010*/  S2R R2, SR_TID.X ;  /* 0x0000000000027919 */ /* 0x000e2e0000002100 */
[----:B------:R-:W0:Y:S01]  /*0020*/  S2UR UR4, SR_CTAID.X ;  /* 0x00000000000479c3 */ /* 0x000e220000002500 */
[----:B------:R-:W1:Y:S07]  /*0030*/  LDCU.64 UR6, c[0x0][0x358] ;  /* 0x00006b00ff0677ac */ /* 0x000e6e0008000a00 */
[----:B------:R-:W0:Y:S08]  /*0040*/  LDC R3, c[0x0][0x360] ;  /* 0x0000d800ff037b82 */ /* 0x000e300000000800 */
[----:B------:R-:W2:Y:S01]  /*0050*/  LDC.64 R4, c[0x0][0x380] ;  /* 0x0000e000ff047b82 */ /* 0x000ea20000000a00 */
[----:B0-----:R-:W-:-:S04]  /*0060*/  IMAD R2, R3, UR4, R2 ;  /* 0x0000000403027c24 */ /* 0x001fc8000f8e0202 */
[----:B--2---:R-:W-:-:S05]  /*0070*/  IMAD.WIDE R4, R2, 0x4, R4 ;  /* 0x0000000402047825 */ /* 0x004fca00078e0204 */
[----:B-1----:R-:W2:Y:S01]  /*0080*/  LDG.E R0, desc[UR6][R4.64] ;  /* 0x0000000604007981 */ /* 0x002ea2000c1e1900 */
[----:B------:R-:W-:Y:S01]  /*0090*/  BSSY.RECONVERGENT B0, `(.L_x_0) ;  /* 0x0000069000007945 */ /* 0x000fe20003800200 */
[C---:B--2---:R-:W-:Y:S01]  /*00a0*/  FMUL R3, R0.reuse, 0.63661974668502807617 ;  /* 0x3f22f98300037820 */ /* 0x044fe20000400000 */
[----:B------:R-:W-:-:S05]  /*00b0*/  FSETP.GE.AND P0, PT, |R0|, 105615, PT ;  /* 0x47ce47800000780b */ /* 0x000fca0003f06200 */
[----:B------:R-:W0:Y:S02]  /*00c0*/  F2I.NTZ R3, R3 ;  /* 0x0000000300037305 */ /* 0x000e240000203100 */
[----:B0-----:R-:W-:-:S05]  /*00d0*/  I2FP.F32.S32 R7, R3 ;  /* 0x0000000300077245 */ /* 0x001fca0000201400 */
[----:B------:R-:W-:-:S04]  /*00e0*/  FFMA R6, R7, -1.5707962512969970703, R0 ;  /* 0xbfc90fda07067823 */ /* 0x000fc80000000000 */
[----:B------:R-:W-:-:S04]  /*00f0*/  FFMA R6, R7, -7.5497894158615963534e-08, R6 ;  /* 0xb3a2216807067823 */ /* 0x000fc80000000006 */
[----:B------:R-:W-:Y:S01]  /*0100*/  FFMA R6, R7, -5.3903029534742383927e-15, R6 ;  /* 0xa7c234c507067823 */ /* 0x000fe20000000006 */
[----:B------:R-:W-:Y:S06]  /*0110*/  @!P0 BRA `(.L_x_1) ;  /* 0x0000000400808947 */ /* 0x000fec0003800000 */
[----:B------:R-:W-:-:S13]  /*0120*/  FSETP.NEU.AND P0, PT, |R0|, +INF , PT ;  /* 0x7f8000000000780b */ /* 0x000fda0003f0d200 */
[----:B------:R-:W-:Y:S01]  /*0130*/  @!P0 FMUL R6, RZ, R0 ;  /* 0x00000000ff068220 */ /* 0x000fe20000400000 */
[----:B------:R-:W-:Y:S01]  /*0140*/  @!P0 IMAD.MOV.U32 R3, RZ, RZ, RZ ;  /* 0x000000ffff038224 */ /* 0x000fe200078e00ff */
[----:B------:R-:W-:Y:S06]  /*0150*/  @!P0 BRA `(.L_x_1) ;  /* 0x0000000400708947 */ /* 0x000fec0003800000 */
[----:B------:R-:W-:Y:S01]  /*0160*/  IMAD.SHL.U32 R3, R0, 0x100, RZ ;  /* 0x0000010000037824 */ /* 0x000fe200078e00ff */
[----:B------:R-:W0:Y:S01]  /*0170*/  LDCU.64 UR8, c[0x4][URZ] ;  /* 0x01000000ff0877ac */ /* 0x000e220008000a00 */
[----:B------:R-:W-:Y:S02]  /*0180*/  IMAD.MOV.U32 R11, RZ, RZ, RZ ;  /* 0x000000ffff0b7224 */ /* 0x000fe400078e00ff */
[----:B------:R-:W-:Y:S01]  /*0190*/  IMAD.MOV.U32 R8, RZ, RZ, RZ ;  /* 0x000000ffff087224 */ /* 0x000fe200078e00ff */
[----:B------:R-:W-:Y:S01]  /*01a0*/  LOP3.LUT R3, R3, 0x80000000, RZ, 0xfc, !PT ;  /* 0x8000000003037812 */ /* 0x000fe200078efcff */
[----:B------:R-:W-:Y:S01]  /*01b0*/  UMOV UR5, URZ ;  /* 0x000000ff00057c82 */ /* 0x000fe20008000000 */
[----:B------:R-:W-:-:S05]  /*01c0*/  UMOV UR4, URZ ;  /* 0x000000ff00047c82 */ /* 0x000fca0008000000 */
.L_x_2:
[----:B0-----:R-:W-:Y:S01]  /*01d0*/  IMAD.U32 R6, RZ, RZ, UR8 ;  /* 0x00000008ff067e24 */ /* 0x001fe2000f8e00ff */
[----:B------:R-:W-:-:S05]  /*01e0*/  MOV R7, UR9 ;  /* 0x0000000900077c02 */ /* 0x000fca0008000f00 */
[----:B------:R-:W2:Y:S01]  /*01f0*/  LDG.E.CONSTANT R4, desc[UR6][R6.64] ;  /* 0x0000000606047981 */ /* 0x000ea2000c1e9900 */
[----:B------:R-:W-:Y:S01]  /*0200*/  UIADD3 UR4, UPT, UPT, UR4, 0x1, URZ ;  /* 0x0000000104047890 */ /* 0x000fe2000fffe0ff */
[C---:B------:R-:W-:Y:S01]  /*0210*/  ISETP.EQ.AND P0, PT, R8.reuse, RZ, PT ;  /* 0x000000ff0800720c */ /* 0x040fe20003f02270 */
[----:B------:R-:W-:Y:S01]  /*0220*/  UIADD3 UR8, UP1, UPT, UR8, 0x4, URZ ;  /* 0x0000000408087890 */ /* 0x000fe2000ff3e0ff */
[C---:B------:R-:W-:Y:S01]  /*0230*/  ISETP.EQ.AND P1, PT, R8.reuse, 0x4, PT ;  /* 0x000000040800780c */ /* 0x040fe20003f22270 */
[----:B------:R-:W-:Y:S01]  /*0240*/  UISETP.NE.AND UP0, UPT, UR4, 0x6, UPT ;  /* 0x000000060400788c */ /* 0x000fe2000bf05270 */
[C---:B------:R-:W-:Y:S01]  /*0250*/  ISETP.EQ.AND P2, PT, R8.reuse, 0x8, PT ;  /* 0x000000080800780c */ /* 0x040fe20003f42270 */
[----:B------:R-:W-:Y:S01]  /*0260*/  UIADD3.X UR9, UPT, UPT, URZ, UR9, URZ, UP1, !UPT ;  /* 0x00000009ff097290 */ /* 0x000fe20008ffe4ff */
[C---:B------:R-:W-:Y:S02]  /*0270*/  ISETP.EQ.AND P3, PT, R8.reuse, 0xc, PT ;  /* 0x0000000c0800780c */ /* 0x040fe40003f62270 */
[----:B------:R-:W-:-:S02]  /*0280*/  ISETP.EQ.AND P4, PT, R8, 0x10, PT ;  /* 0x000000100800780c */ /* 0x000fc40003f82270 */
[C---:B------:R-:W-:Y:S01]  /*0290*/  ISETP.EQ.AND P5, PT, R8.reuse, 0x14, PT ;  /* 0x000000140800780c */ /* 0x040fe20003fa2270 */
[----:B------:R-:W-:Y:S02]  /*02a0*/  VIADD R8, R8, 0x4 ;  /* 0x0000000408087836 */ /* 0x000fe40000000000 */
[----:B--2---:R-:W-:-:S03]  /*02b0*/  IMAD.WIDE.U32 R4, R4, R3, RZ ;  /* 0x0000000304047225 */ /* 0x004fc600078e00ff */
[----:B------:R-:W-:-:S04]  /*02c0*/  IADD3 R4, P6, PT, R4, R11, RZ ;  /* 0x0000000b04047210 */ /* 0x000fc80007fde0ff */
[----:B------:R-:W-:Y:S01]  /*02d0*/  IADD3.X R11, PT, PT, R5, UR5, RZ, P6, !PT ;  /* 0x00000005050b7c10 */ /* 0x000fe2000b7fe4ff */
[--C-:B------:R-:W-:Y:S01]  /*02e0*/  @P0 IMAD.MOV.U32 R9, RZ, RZ, R4.reuse ;  /* 0x000000ffff090224 */ /* 0x100fe200078e0004 */
[----:B------:R-:W-:Y:S01]  /*02f0*/  @P4 MOV R14, R4 ;  /* 0x00000004000e4202 */ /* 0x000fe20000000f00 */
[--C-:B------:R-:W-:Y:S02]  /*0300*/  @P1 IMAD.MOV.U32 R10, RZ, RZ, R4.reuse ;  /* 0x000000ffff0a1224 */ /* 0x100fe400078e0004 */
[--C-:B------:R-:W-:Y:S02]  /*0310*/  @P2 IMAD.MOV.U32 R12, RZ, RZ, R4.reuse ;  /* 0x000000ffff0c2224 */ /* 0x100fe400078e0004 */
[--C-:B------:R-:W-:Y:S02]  /*0320*/  @P3 IMAD.MOV.U32 R13, RZ, RZ, R4.reuse ;  /* 0x000000ffff0d3224 */ /* 0x100fe400078e0004 */
[----:B------:R-:W-:Y:S01]  /*0330*/  @P5 IMAD.MOV.U32 R15, RZ, RZ, R4 ;  /* 0x000000ffff0f5224 */ /* 0x000fe200078e0004 */
[----:B------:R-:W-:Y:S06]  /*0340*/  BRA.U UP0, `(.L_x_2) ;  /* 0xfffffffd00a07547 */ /* 0x000fec000b83ffff */
[----:B------:R-:W-:Y:S01]  /*0350*/  SHF.R.U32.HI R3, RZ, 0x17, R0 ;  /* 0x00000017ff037819 */ /* 0x000fe20000011600 */
[----:B------:R-:W-:Y:S03]  /*0360*/  BSSY.RECONVERGENT B1, `(.L_x_3) ;  /* 0x0000029000017945 */ /* 0x000fe60003800200 */
[C---:B------:R-:W-:Y:S02]  /*0370*/  LOP3.LUT R4, R3.reuse, 0xe0, RZ, 0xc0, !PT ;  /* 0x000000e003047812 */ /* 0x040fe400078ec0ff */
[----:B------:R-:W-:-:S03]  /*0380*/  LOP3.LUT P6, RZ, R3, 0x1f, RZ, 0xc0, !PT ;  /* 0x0000001f03ff7812 */ /* 0x000fc600078cc0ff */
[----:B------:R-:W-:-:S05]  /*0390*/  VIADD R4, R4, 0xffffff80 ;  /* 0xffffff8004047836 */ /* 0x000fca0000000000 */
[----:B------:R-:W-:-:S05]  /*03a0*/  SHF.R.U32.HI R4, RZ, 0x5, R4 ;  /* 0x00000005ff047819 */ /* 0x000fca0000011604 */
[----:B------:R-:W-:-:S05]  /*03b0*/  IMAD.U32 R6, R4, -0x4, RZ ;  /* 0xfffffffc04067824 */ /* 0x000fca00078e00ff */
[C---:B------:R-:W-:Y:S02]  /*03c0*/  ISETP.EQ.AND P3, PT, R6.reuse, -0x18, PT ;  /* 0xffffffe80600780c */ /* 0x040fe40003f62270 */
[C---:B------:R-:W-:Y:S02]  /*03d0*/  ISETP.EQ.AND P4, PT, R6.reuse, -0x14, PT ;  /* 0xffffffec0600780c */ /* 0x040fe40003f82270 */
[C---:B------:R-:W-:Y:S02]  /*03e0*/  ISETP.EQ.AND P2, PT, R6.reuse, -0x10, PT ;  /* 0xfffffff00600780c */ /* 0x040fe40003f42270 */
[C---:B------:R-:W-:Y:S02]  /*03f0*/  ISETP.EQ.AND P1, PT, R6.reuse, -0xc, PT ;  /* 0xfffffff40600780c */ /* 0x040fe40003f22270 */
[C---:B------:R-:W-:Y:S02]  /*0400*/  ISETP.EQ.AND P0, PT, R6.reuse, -0x8, PT ;  /* 0xfffffff80600780c */ /* 0x040fe40003f02270 */
[----:B------:R-:W-:-:S03]  /*0410*/  ISETP.EQ.AND P5, PT, R6, RZ, PT ;  /* 0x000000ff0600720c */ /* 0x000fc60003fa2270 */
[----:B------:R-:W-:Y:S02]  /*0420*/  @P3 MOV R4, R9 ;  /* 0x0000000900043202 */ /* 0x000fe40000000f00 */
[C---:B------:R-:W-:Y:S01]  /*0430*/  ISETP.EQ.AND P3, PT, R6.reuse, -0x4, PT ;  /* 0xfffffffc0600780c */ /* 0x040fe20003f62270 */
[----:B------:R-:W-:Y:S02]  /*0440*/  @P4 IMAD.MOV.U32 R5, RZ, RZ, R9 ;  /* 0x000000ffff054224 */ /* 0x000fe400078e0009 */
[----:B------:R-:W-:Y:S01]  /*0450*/  @P4 IMAD.MOV.U32 R4, RZ, RZ, R10 ;  /* 0x000000ffff044224 */ /* 0x000fe200078e000a */
[----:B------:R-:W-:Y:S01]  /*0460*/  ISETP.EQ.AND P4, PT, R6, 0x4, PT ;  /* 0x000000040600780c */ /* 0x000fe20003f82270 */
[----:B------:R-:W-:Y:S02]  /*0470*/  @P2 IMAD.MOV.U32 R4, RZ, RZ, R12 ;  /* 0x000000ffff042224 */ /* 0x000fe400078e000c */
[----:B------:R-:W-:Y:S02]  /*0480*/  @P1 IMAD.MOV.U32 R4, RZ, RZ, R13 ;  /* 0x000000ffff041224 */ /* 0x000fe400078e000d */
[----:B------:R-:W-:-:S02]  /*0490*/  @P0 IMAD.MOV.U32 R4, RZ, RZ, R14 ;  /* 0x000000ffff040224 */ /* 0x000fc400078e000e */
[----:B------:R-:W-:Y:S01]  /*04a0*/  @P2 IMAD.MOV.U32 R5, RZ, RZ, R10 ;  /* 0x000000ffff052224 */ /* 0x000fe200078e000a */
[----:B------:R-:W-:Y:S01]  /*04b0*/  @P1 MOV R5, R12 ;  /* 0x0000000c00051202 */ /* 0x000fe20000000f00 */
[----:B------:R-:W-:Y:S01]  /*04c0*/  @P0 IMAD.MOV.U32 R5, RZ, RZ, R13 ;  /* 0x000000ffff050224 */ /* 0x000fe200078e000d */
[----:B------:R-:W-:Y:S01]  /*04d0*/  @P3 MOV R4, R15 ;  /* 0x0000000f00043202 */ /* 0x000fe20000000f00 */
[----:B------:R-:W-:Y:S02]  /*04e0*/  @P5 IMAD.MOV.U32 R4, RZ, RZ, R11 ;  /* 0x000000ffff045224 */ /* 0x000fe400078e000b */
[----:B------:R-:W-:Y:S02]  /*04f0*/  @P3 IMAD.MOV.U32 R5, RZ, RZ, R14 ;  /* 0x000000ffff053224 */ /* 0x000fe400078e000e */
[----:B------:R-:W-:Y:S02]  /*0500*/  @P5 IMAD.MOV.U32 R5, RZ, RZ, R15 ;  /* 0x000000ffff055224 */ /* 0x000fe400078e000f */
[----:B------:R-:W-:-:S02]  /*0510*/  @P4 IMAD.MOV.U32 R5, RZ, RZ, R11 ;  /* 0x000000ffff054224 */ /* 0x000fc400078e000b */
[----:B------:R-:W-:Y:S01]  /*0520*/  IMAD.MOV.U32 R8, RZ, RZ, R4 ;  /* 0x000000ffff087224 */ /* 0x000fe200078e0004 */
[----:B------:R-:W-:Y:S06]  /*0530*/  @!P6 BRA `(.L_x_4) ;  /* 0x00000000002ce947 */ /* 0x000fec0003800000 */
[----:B------:R-:W-:Y:S01]  /*0540*/  @P2 MOV R4, R9 ;  /* 0x0000000900042202 */ /* 0x000fe20000000f00 */
[----:B------:R-:W-:Y:S01]  /*0550*/  @P1 IMAD.MOV.U32 R4, RZ, RZ, R10 ;  /* 0x000000ffff041224 */ /* 0x000fe200078e000a */
[----:B------:R-:W-:Y:S01]  /*0560*/  LOP3.LUT R3, R3, 0x1f, RZ, 0xc0, !PT ;  /* 0x0000001f03037812 */ /* 0x000fe200078ec0ff */
[----:B------:R-:W-:Y:S01]  /*0570*/  @P0 IMAD.MOV.U32 R4, RZ, RZ, R12 ;  /* 0x000000ffff040224 */ /* 0x000fe200078e000c */
[----:B------:R-:W-:Y:S01]  /*0580*/  ISETP.EQ.AND P0, PT, R6, 0x8, PT ;  /* 0x000000080600780c */ /* 0x000fe20003f02270 */
[----:B------:R-:W-:Y:S01]  /*0590*/  @P3 IMAD.MOV.U32 R4, RZ, RZ, R13 ;  /* 0x000000ffff043224 */ /* 0x000fe200078e000d */
[----:B------:R-:W-:Y:S01]  /*05a0*/  SHF.L.W.U32.HI R8, R5, R3, R8 ;  /* 0x0000000305087219 */ /* 0x000fe20000010e08 */
[----:B------:R-:W-:Y:S01]  /*05b0*/  @P5 IMAD.MOV.U32 R4, RZ, RZ, R14 ;  /* 0x000000ffff045224 */ /* 0x000fe200078e000e */
[----:B------:R-:W-:-:S09]  /*05c0*/  @P4 MOV R4, R15 ;  /* 0x0000000f00044202 */ /* 0x000fd20000000f00 */
[----:B------:R-:W-:-:S05]  /*05d0*/  @P0 IMAD.MOV.U32 R4, RZ, RZ, R11 ;  /* 0x000000ffff040224 */ /* 0x000fca00078e000b */
[----:B------:R-:W-:-:S07]  /*05e0*/  SHF.L.W.U32.HI R5, R4, R3, R5 ;  /* 0x0000000304057219 */ /* 0x000fce0000010e05 */
.L_x_4:
[----:B------:R-:W-:Y:S05]  /*05f0*/  BSYNC.RECONVERGENT B1 ;  /* 0x0000000000017941 */ /* 0x000fea0003800200 */
.L_x_3:
[C---:B------:R-:W-:Y:S01]  /*0600*/  SHF.L.W.U32.HI R9, R5.reuse, 0x2, R8 ;  /* 0x0000000205097819 */ /* 0x040fe20000010e08 */
[----:B------:R-:W-:Y:S01]  /*0610*/  IMAD.SHL.U32 R5, R5, 0x4, RZ ;  /* 0x0000000405057824 */ /* 0x000fe200078e00ff */
[----:B------:R-:W-:Y:S01]  /*0620*/  UMOV UR4, 0x54442d19 ;  /* 0x54442d1900047882 */ /* 0x000fe20000000000 */
[----:B------:R-:W-:Y:S01]  /*0630*/  UMOV UR5, 0x3bf921fb ;  /* 0x3bf921fb00057882 */ /* 0x000fe20000000000 */
[----:B------:R-:W-:Y:S02]  /*0640*/  SHF.R.S32.HI R4, RZ, 0x1f, R9 ;  /* 0x0000001fff047819 */ /* 0x000fe40000011409 */
[----:B------:R-:W-:Y:S02]  /*0650*/  ISETP.GE.AND P0, PT, R0, RZ, PT ;  /* 0x000000ff0000720c */ /* 0x000fe40003f06270 */
[C---:B------:R-:W-:Y:S02]  /*0660*/  LOP3.LUT R6, R4.reuse, R5, RZ, 0x3c, !PT ;  /* 0x0000000504067212 */ /* 0x040fe400078e3cff */
[----:B------:R-:W-:-:S02]  /*0670*/  LOP3.LUT R7, R4, R9, RZ, 0x3c, !PT ;  /* 0x0000000904077212 */ /* 0x000fc400078e3cff */
[----:B------:R-:W-:Y:S02]  /*0680*/  SHF.R.U32.HI R3, RZ, 0x1e, R8 ;  /* 0x0000001eff037819 */ /* 0x000fe40000011608 */
[----:B------:R-:W0:Y:S01]  /*0690*/  I2F.F64.S64 R4, R6 ;  /* 0x0000000600047312 */ /* 0x000e220000301c00 */
[C---:B------:R-:W-:Y:S02]  /*06a0*/  LOP3.LUT R0, R9.reuse, R0, RZ, 0x3c, !PT ;  /* 0x0000000009007212 */ /* 0x040fe400078e3cff */
[----:B------:R-:W-:Y:S02]  /*06b0*/  LEA.HI R3, R9, R3, RZ, 0x1 ;  /* 0x0000000309037211 */ /* 0x000fe400078f08ff */
[----:B------:R-:W-:-:S03]  /*06c0*/  ISETP.GE.AND P1, PT, R0, RZ, PT ;  /* 0x000000ff0000720c */ /* 0x000fc60003f26270 */
[----:B------:R-:W-:-:S04]  /*06d0*/  IMAD.MOV R0, RZ, RZ, -R3 ;  /* 0x000000ffff007224 */ /* 0x000fc800078e0a03 */
[----:B------:R-:W-:Y:S01]  /*06e0*/  @!P0 IMAD.MOV.U32 R3, RZ, RZ, R0 ;  /* 0x000000ffff038224 */ /* 0x000fe200078e0000 */
[----:B0-----:R-:W-:-:S10]  /*06f0*/  DMUL R4, R4, UR4 ;  /* 0x0000000404047c28 */ /* 0x001fd40008000000 */
[----:B------:R-:W0:Y:S02]  /*0700*/  F2F.F32.F64 R4, R4 ;  /* 0x0000000400047310 */ /* 0x000e240000301000 */
[----:B0-----:R-:W-:-:S07]  /*0710*/  FSEL R6, -R4, R4, !P1 ;  /* 0x0000000404067208 */ /* 0x001fce0004800100 */
.L_x_1:
[----:B------:R-:W-:Y:S05]  /*0720*/  BSYNC.RECONVERGENT B0 ;  /* 0x0000000000007941 */ /* 0x000fea0003800200 */
.L_x_0:
[----:B------:R-:W-:Y:S01]  /*0730*/  MOV R0, 0x37cbac00 ;  /* 0x37cbac0000007802 */ /* 0x000fe20000000f00 */
[----:B------:R-:W-:Y:S01]  /*0740*/  FMUL R7, R6, R6 ;  /* 0x0000000606077220 */ /* 0x000fe20000400000 */
[----:B------:R-:W-:Y:S01]  /*0750*/  LOP3.LUT R8, R3, 0x1, RZ, 0xc0, !PT ;  /* 0x0000000103087812 */ /* 0x000fe200078ec0ff */
[----:B------:R-:W0:Y:S01]  /*0760*/  LDC.64 R4, c[0x0][0x388] ;  /* 0x0000e200ff047b82 */ /* 0x000e220000000a00 */
[----:B------:R-:W-:Y:S02]  /*0770*/  IMAD.MOV.U32 R9, RZ, RZ, 0x3effffff ;  /* 0x3effffffff097424 */ /* 0x000fe400078e00ff */
[----:B------:R-:W-:Y:S01]  /*0780*/  FFMA R0, R7, R0, -0.0013887860113754868507 ;  /* 0xbab607ed07007423 */ /* 0x000fe20000000000 */
[----:B------:R-:W-:Y:S01]  /*0790*/  ISETP.NE.U32.AND P0, PT, R8, 0x1, PT ;  /* 0x000000010800780c */ /* 0x000fe20003f05070 */
[----:B------:R-:W-:Y:S01]  /*07a0*/  IMAD.MOV.U32 R8, RZ, RZ, 0x3d2aaabb ;  /* 0x3d2aaabbff087424 */ /* 0x000fe200078e00ff */
[----:B------:R-:W-:Y:S02]  /*07b0*/  LOP3.LUT P1, RZ, R3, 0x2, RZ, 0xc0, !PT ;  /* 0x0000000203ff7812 */ /* 0x000fe4000782c0ff */
[----:B------:R-:W-:-:S02]  /*07c0*/  FSEL R0, R0, -0.00019574658654164522886, !P0 ;  /* 0xb94d415300007808 */ /* 0x000fc40004000000 */
[----:B------:R-:W-:Y:S02]  /*07d0*/  FSEL R8, R8, 0.0083327032625675201416, !P0 ;  /* 0x3c0885e408087808 */ /* 0x000fe40004000000 */
[----:B------:R-:W-:-:S03]  /*07e0*/  FSEL R3, -R9, -0.16666662693023681641, !P0 ;  /* 0xbe2aaaa809037808 */ /* 0x000fc60004000100 */
[----:B------:R-:W-:Y:S01]  /*07f0*/  FFMA R8, R7, R0, R8 ;  /* 0x0000000007087223 */ /* 0x000fe20000000008 */
[----:B------:R-:W-:-:S03]  /*0800*/  FSEL R0, R6, 1, P0 ;  /* 0x3f80000006007808 */ /* 0x000fc60000000000 */
[C---:B------:R-:W-:Y:S02]  /*0810*/  FFMA R3, R7.reuse, R8, R3 ;  /* 0x0000000807037223 */ /* 0x040fe40000000003 */
[----:B------:R-:W-:-:S04]  /*0820*/  FFMA R7, R7, R0, RZ ;  /* 0x0000000007077223 */ /* 0x000fc800000000ff */
[----:B------:R-:W-:Y:S01]  /*0830*/  FFMA R3, R7, R3, R0 ;  /* 0x0000000307037223 */ /* 0x000fe20000000000 */
[----:B0-----:R-:W-:-:S04]  /*0840*/  IMAD.WIDE R4, R2, 0x4, R4 ;  /* 0x0000000402047825 */ /* 0x001fc800078e0204 */
[----:B------:R-:W-:-:S05]  /*0850*/  @P1 FADD R3, RZ, -R3 ;  /* 0x80000003ff031221 */ /* 0x000fca0000000000 */
[----:B------:R-:W-:Y:S01]  /*0860*/  STG.E desc[UR6][R4.64], R3 ;  /* 0x0000000304007986 */ /* 0x000fe2000c101906 */
[----:B------:R-:W-:Y:S05]  /*0870*/  EXIT ;  /* 0x000000000000794d */ /* 0x000fea0003800000 */
.L_x_5:
[----:B------:R-:W-:-:S00]  /*0880*/  BRA `(.L_x_5) ;  /* 0xfffffffc00fc7947 */ /* 0x000fc0000383ffff */
[----:B------:R-:W-:-:S00]  /*0890*/  NOP ;  /* 0x0000000000007918 */ /* 0x000fc00000000000 */
        /* <DEDUP_REMOVED lines=14> */
.L_x_6:


//--------------------- .nv.global.init           --------------------------
	.section	.nv.global.init,"aw",@progbits
	.align	4
.nv.global.init:
	.type		__cudart_i2opi_f,@object
	.size		__cudart_i2opi_f,(.L_0 - __cudart_i2opi_f)
__cudart_i2opi_f:
        /*0000*/ 	.byte	0x41, 0x90, 0x43, 0x3c, 0x99, 0x95, 0x62, 0xdb, 0xc0, 0xdd, 0x34, 0xf5, 0xd1, 0x57, 0x27, 0xfc
        /*0010*/ 	.byte	0x29, 0x15, 0x44, 0x4e, 0x6e, 0x83, 0xf9, 0xa2
.L_0:


//--------------------- .nv.shared.reserved.0     --------------------------
	.section	.nv.shared.reserved.0,"aw",@nobits
	.weak		__nv_reservedSMEM_offset_0_alias
	.size		__nv_reservedSMEM_offset_0_alias, 0, 64
	.other		__nv_reservedSMEM_offset_0_alias,@"STO_CUDA_RESERVED_SHARED STV_DEFAULT"
__nv_reservedSMEM_offset_0_alias:
	.zero		0
	.zero		64


//--------------------- .nv.constant0._Z5sinOfPfS_ --------------------------
	.section	.nv.constant0._Z5sinOfPfS_,"a",@progbits
	.sectionflags	@""
	.align	4
.nv.constant0._Z5sinOfPfS_:
	.zero		912


//--------------------- SYMBOLS --------------------------

	.type		.nv.reservedSmem.offset0,@object
	.size		.nv.reservedSmem.offset0,0x4
